	.headerflags	@"EF_CUDA_TEXMODE_UNIFIED EF_CUDA_64BIT_ADDRESS EF_CUDA_ACCELERATORS EF_CUDA_SM90 EF_CUDA_VIRTUAL_SM(EF_CUDA_SM90)"
	.elftype	@"ET_EXEC"


//--------------------- .nv.info                  --------------------------
	.section	.nv.info,"",@"SHT_CUDA_INFO"
	.align	4


	//----- nvinfo : EIATTR_REGCOUNT
	.align		4
        /*0000*/ 	.byte	0x04, 0x2f
        /*0002*/ 	.short	(.L_3 - .L_2)
	.align		4
.L_2:
        /*0004*/ 	.word	index@(triton_poi_fused__native_batch_norm_legit_no_training_add_leaky_relu_14)
        /*0008*/ 	.word	0x00000012


	//----- nvinfo : EIATTR_MIN_STACK_SIZE
	.align		4
.L_3:
        /*000c*/ 	.byte	0x04, 0x12
        /*000e*/ 	.short	(.L_5 - .L_4)
	.align		4
.L_4:
        /*0010*/ 	.word	index@(triton_poi_fused__native_batch_norm_legit_no_training_add_leaky_relu_14)
        /*0014*/ 	.word	0x00000000


	//----- nvinfo : EIATTR_FRAME_SIZE
	.align		4
.L_5:
        /*0018*/ 	.byte	0x04, 0x11
        /*001a*/ 	.short	(.L_7 - .L_6)
	.align		4
.L_6:
        /*001c*/ 	.word	index@(triton_poi_fused__native_batch_norm_legit_no_training_add_leaky_relu_14)
        /*0020*/ 	.word	0x00000000


	//----- nvinfo : EIATTR_MIN_STACK_SIZE
	.align		4
.L_7:
        /*0024*/ 	.byte	0x04, 0x12
        /*0026*/ 	.short	(.L_9 - .L_8)
	.align		4
.L_8:
        /*0028*/ 	.word	index@(triton_poi_fused__native_batch_norm_legit_no_training_add_leaky_relu_14)
        /*002c*/ 	.word	0x00000000
.L_9:


//--------------------- .nv.info.triton_poi_fused__native_batch_norm_legit_no_training_add_leaky_relu_14 --------------------------
	.section	.nv.info.triton_poi_fused__native_batch_norm_legit_no_training_add_leaky_relu_14,"",@"SHT_CUDA_INFO"
	.sectionflags	@""
	.align	4


	//----- nvinfo : EIATTR_CUDA_API_VERSION
	.align		4
        /*0000*/ 	.byte	0x04, 0x37
        /*0002*/ 	.short	(.L_11 - .L_10)
.L_10:
        /*0004*/ 	.word	0x0000007c


	//----- nvinfo : EIATTR_KPARAM_INFO
	.align		4
.L_11:
        /*0008*/ 	.byte	0x04, 0x17
        /*000a*/ 	.short	(.L_13 - .L_12)
.L_12:
        /*000c*/ 	.word	0x00000000
        /*0010*/ 	.short	0x0007
        /*0012*/ 	.short	0x0038
        /*0014*/ 	.byte	0x00, 0xf0, 0x11, 0x00


	//----- nvinfo : EIATTR_KPARAM_INFO
	.align		4
.L_13:
        /*0018*/ 	.byte	0x04, 0x17
        /*001a*/ 	.short	(.L_15 - .L_14)
.L_14:
        /*001c*/ 	.word	0x00000000
        /*0020*/ 	.short	0x0006
        /*0022*/ 	.short	0x0030
        /*0024*/ 	.byte	0x00, 0xf4, 0x21, 0x00


	//----- nvinfo : EIATTR_KPARAM_INFO
	.align		4
.L_15:
        /*0028*/ 	.byte	0x04, 0x17
        /*002a*/ 	.short	(.L_17 - .L_16)
.L_16:
        /*002c*/ 	.word	0x00000000
        /*0030*/ 	.short	0x0005
        /*0032*/ 	.short	0x0028
        /*0034*/ 	.byte	0x00, 0xf4, 0x21, 0x00


	//----- nvinfo : EIATTR_KPARAM_INFO
	.align		4
.L_17:
        /*0038*/ 	.byte	0x04, 0x17
        /*003a*/ 	.short	(.L_19 - .L_18)
.L_18:
        /*003c*/ 	.word	0x00000000
        /*0040*/ 	.short	0x0004
        /*0042*/ 	.short	0x0020
        /*0044*/ 	.byte	0x00, 0xf4, 0x21, 0x00


	//----- nvinfo : EIATTR_KPARAM_INFO
	.align		4
.L_19:
        /*0048*/ 	.byte	0x04, 0x17
        /*004a*/ 	.short	(.L_21 - .L_20)
.L_20:
        /*004c*/ 	.word	0x00000000
        /*0050*/ 	.short	0x0003
        /*0052*/ 	.short	0x0018
        /*0054*/ 	.byte	0x00, 0xf4, 0x21, 0x00


	//----- nvinfo : EIATTR_KPARAM_INFO
	.align		4
.L_21:
        /*0058*/ 	.byte	0x04, 0x17
        /*005a*/ 	.short	(.L_23 - .L_22)
.L_22:
        /*005c*/ 	.word	0x00000000
        /*0060*/ 	.short	0x0002
        /*0062*/ 	.short	0x0010
        /*0064*/ 	.byte	0x00, 0xf4, 0x21, 0x00


	//----- nvinfo : EIATTR_KPARAM_INFO
	.align		4
.L_23:
        /*0068*/ 	.byte	0x04, 0x17
        /*006a*/ 	.short	(.L_25 - .L_24)
.L_24:
        /*006c*/ 	.word	0x00000000
        /*0070*/ 	.short	0x0001
        /*0072*/ 	.short	0x0008
        /*0074*/ 	.byte	0x00, 0xf4, 0x21, 0x00


	//----- nvinfo : EIATTR_KPARAM_INFO
	.align		4
.L_25:
        /*0078*/ 	.byte	0x04, 0x17
        /*007a*/ 	.short	(.L_27 - .L_26)
.L_26:
        /*007c*/ 	.word	0x00000000
        /*0080*/ 	.short	0x0000
        /*0082*/ 	.short	0x0000
        /*0084*/ 	.byte	0x00, 0xf4, 0x21, 0x00


	//----- nvinfo : EIATTR_SPARSE_MMA_MASK
	.align		4
.L_27:
        /*0088*/ 	.byte	0x03, 0x50
        /*008a*/ 	.short	0x0000


	//----- nvinfo : EIATTR_MAXREG_COUNT
	.align		4
        /*008c*/ 	.byte	0x03, 0x1b
        /*008e*/ 	.short	0x00ff


	//----- nvinfo : EIATTR_EXIT_INSTR_OFFSETS
	.align		4
        /*0090*/ 	.byte	0x04, 0x1c
        /*0092*/ 	.short	(.L_29 - .L_28)


	//   ....[0]....
.L_28:
        /*0094*/ 	.word	0x00000420


	//----- nvinfo : EIATTR_REQNTID
	.align		4
.L_29:
        /*0098*/ 	.byte	0x04, 0x10
        /*009a*/ 	.short	(.L_31 - .L_30)
.L_30:
        /*009c*/ 	.word	0x00000100
        /*00a0*/ 	.word	0x00000001
        /*00a4*/ 	.word	0x00000001


	//----- nvinfo : EIATTR_CBANK_PARAM_SIZE
	.align		4
.L_31:
        /*00a8*/ 	.byte	0x03, 0x19
        /*00aa*/ 	.short	0x003c


	//----- nvinfo : EIATTR_PARAM_CBANK
	.align		4
        /*00ac*/ 	.byte	0x04, 0x0a
        /*00ae*/ 	.short	(.L_33 - .L_32)
	.align		4
.L_32:
        /*00b0*/ 	.word	index@(.nv.constant0.triton_poi_fused__native_batch_norm_legit_no_training_add_leaky_relu_14)
        /*00b4*/ 	.short	0x0210
        /*00b6*/ 	.short	0x003c


	//----- nvinfo : EIATTR_SW_WAR
	.align		4
.L_33:
        /*00b8*/ 	.byte	0x04, 0x36
        /*00ba*/ 	.short	(.L_35 - .L_34)
.L_34:
        /*00bc*/ 	.word	0x00000008
.L_35:


//--------------------- .nv.callgraph             --------------------------
	.section	.nv.callgraph,"",@"SHT_CUDA_CALLGRAPH"
	.align	4
	.sectionentsize	8
	.align		4
        /*0000*/ 	.word	0x00000000
	.align		4
        /*0004*/ 	.word	0xffffffff
	.align		4
        /*0008*/ 	.word	0x00000000
	.align		4
        /*000c*/ 	.word	0xfffffffe
	.align		4
        /*0010*/ 	.word	0x00000000
	.align		4
        /*0014*/ 	.word	0xfffffffd
	.align		4
        /*0018*/ 	.word	0x00000000
	.align		4
        /*001c*/ 	.word	0xfffffffc


//--------------------- .nv.constant4             --------------------------
	.section	.nv.constant4,"a",@progbits
	.align	8
	.align		8
.nv.constant4:
        /*0000*/ 	.dword	_$_str
	.align		8
        /*0008*/ 	.dword	_$_str_$_2


//--------------------- .text.triton_poi_fused__native_batch_norm_legit_no_training_add_leaky_relu_14 --------------------------
	.section	.text.triton_poi_fused__native_batch_norm_legit_no_training_add_leaky_relu_14,"ax",@progbits
	.align	128
        .global         triton_poi_fused__native_batch_norm_legit_no_training_add_leaky_relu_14
        .type           triton_poi_fused__native_batch_norm_legit_no_training_add_leaky_relu_14,@function
        .size           triton_poi_fused__native_batch_norm_legit_no_training_add_leaky_relu_14,(.L_x_1 - triton_poi_fused__native_batch_norm_legit_no_training_add_leaky_relu_14)
        .other          triton_poi_fused__native_batch_norm_legit_no_training_add_leaky_relu_14,@"STO_CUDA_ENTRY STV_DEFAULT"
triton_poi_fused__native_batch_norm_legit_no_training_add_leaky_relu_14:
.text.triton_poi_fused__native_batch_norm_legit_no_training_add_leaky_relu_14:
[----:B------:R-:W-:Y:S01]  /*0000*/  LDC R1, c[0x0][0x28] ;  /* 0x00000a00ff017b82 */ /* 0x000fe20000000800 */
[----:B------:R-:W1:Y:S07]  /*0010*/  S2R R0, SR_TID.X ;  /* 0x0000000000007919 */ /* 0x000e6e0000002100 */
[----:B------:R-:W2:Y:S01]  /*0020*/  LDC.64 R2, c[0x0][0x228] ;  /* 0x00008a00ff027b82 */ /* 0x000ea20000000a00 */
[----:B------:R-:W-:Y:S01]  /*0030*/  ULDC.64 UR4, c[0x0][0x208] ;  /* 0x0000820000047ab9 */ /* 0x000fe20000000a00 */
[----:B------:R-:W3:Y:S06]  /*0040*/  S2R R7, SR_CTAID.X ;  /* 0x0000000000077919 */ /* 0x000eec0000002500 */
[----:B------:R-:W4:Y:S08]  /*0050*/  LDC.64 R8, c[0x0][0x230] ;  /* 0x00008c00ff087b82 */ /* 0x000f300000000a00 */
[----:B------:R-:W5:Y:S08]  /*0060*/  LDC.64 R10, c[0x0][0x238] ;  /* 0x00008e00ff0a7b82 */ /* 0x000f700000000a00 */
[----:B------:R-:W4:Y:S01]  /*0070*/  LDC.64 R12, c[0x0][0x240] ;  /* 0x00009000ff0c7b82 */ /* 0x000f220000000a00 */
[----:B-1----:R-:W-:-:S02]  /*0080*/  SHF.L.U32 R0, R0, 0x1, RZ ;  /* 0x0000000100007819 */ /* 0x002fc400000006ff */
[----:B---3--:R-:W-:Y:S02]  /*0090*/  SHF.R.S32.HI R5, RZ, 0x16, R7 ;  /* 0x00000016ff057819 */ /* 0x008fe40000011407 */
[----:B------:R-:W-:Y:S02]  /*00a0*/  LOP3.LUT R0, R0, 0x1fe, RZ, 0xc0, !PT ;  /* 0x000001fe00007812 */ /* 0x000fe400078ec0ff */
[----:B------:R-:W-:Y:S02]  /*00b0*/  SGXT R5, R5, 0x1 ;  /* 0x000000010505781a */ /* 0x000fe40000000200 */
[----:B------:R-:W-:Y:S02]  /*00c0*/  LEA R0, R7, R0, 0x9 ;  /* 0x0000000007007211 */ /* 0x000fe400078e48ff */
[----:B------:R-:W1:Y:S02]  /*00d0*/  LDC.64 R6, c[0x0][0x220] ;  /* 0x00008800ff067b82 */ /* 0x000e640000000a00 */
[----:B------:R-:W-:-:S04]  /*00e0*/  LEA.HI R5, R5, R0, RZ, 0x7 ;  /* 0x0000000005057211 */ /* 0x000fc800078f38ff */
[----:B------:R-:W-:-:S04]  /*00f0*/  LOP3.LUT R5, R5, 0xffffff80, RZ, 0xc0, !PT ;  /* 0xffffff8005057812 */ /* 0x000fc800078ec0ff */
[----:B------:R-:W-:Y:S02]  /*0100*/  IADD3 R15, R0, -R5, RZ ;  /* 0x80000005000f7210 */ /* 0x000fe40007ffe0ff */
[----:B------:R-:W3:Y:S03]  /*0110*/  LDC.64 R4, c[0x0][0x218] ;  /* 0x00008600ff047b82 */ /* 0x000ee60000000a00 */
[----:B--2---:R-:W-:-:S06]  /*0120*/  IMAD.WIDE R2, R15, 0x4, R2 ;  /* 0x000000040f027825 */ /* 0x004fcc00078e0202 */
[----:B------:R-:W2:Y:S01]  /*0130*/  LDG.E.EL.64 R2, desc[UR4][R2.64] ;  /* 0x0000000402027981 */ /* 0x000ea2000c2e1b00 */
[----:B-1----:R-:W-:-:S06]  /*0140*/  IMAD.WIDE R6, R15, 0x4, R6 ;  /* 0x000000040f067825 */ /* 0x002fcc00078e0206 */
[----:B------:R-:W2:Y:S01]  /*0150*/  LDG.E.EL.64 R6, desc[UR4][R6.64] ;  /* 0x0000000406067981 */ /* 0x000ea2000c2e1b00 */
[----:B---3--:R-:W-:-:S06]  /*0160*/  IMAD.WIDE R4, R0, 0x4, R4 ;  /* 0x0000000400047825 */ /* 0x008fcc00078e0204 */
[----:B------:R-:W3:Y:S01]  /*0170*/  LDG.E.64 R4, desc[UR4][R4.64] ;  /* 0x0000000404047981 */ /* 0x000ee2000c1e1b00 */
[----:B----4-:R-:W-:-:S04]  /*0180*/  IMAD.WIDE R8, R15, 0x4, R8 ;  /* 0x000000040f087825 */ /* 0x010fc800078e0208 */
[----:B-----5:R-:W-:Y:S02]  /*0190*/  IMAD.WIDE R10, R15, 0x4, R10 ;  /* 0x000000040f0a7825 */ /* 0x020fe400078e020a */
[----:B------:R-:W4:Y:S04]  /*01a0*/  LDG.E.EL.64 R8, desc[UR4][R8.64] ;  /* 0x0000000408087981 */ /* 0x000f28000c2e1b00 */
[----:B------:R-:W4:Y:S01]  /*01b0*/  LDG.E.EL.64 R10, desc[UR4][R10.64] ;  /* 0x000000040a0a7981 */ /* 0x000f22000c2e1b00 */
[----:B0-----:R-:W-:-:S06]  /*01c0*/  IMAD.WIDE R12, R0, 0x4, R12 ;  /* 0x00000004000c7825 */ /* 0x001fcc00078e020c */
[----:B------:R-:W5:Y:S01]  /*01d0*/  LDG.E.64 R12, desc[UR4][R12.64] ;  /* 0x000000040c0c7981 */ /* 0x000f62000c1e1b00 */
[----:B--2---:R-:W-:Y:S01]  /*01e0*/  FADD R2, R2, 9.9999997473787516356e-06 ;  /* 0x3727c5ac02027421 */ /* 0x004fe20000000000 */
[----:B------:R-:W-:-:S03]  /*01f0*/  FADD R3, R3, 9.9999997473787516356e-06 ;  /* 0x3727c5ac03037421 */ /* 0x000fc60000000000 */
[----:B------:R-:W0:Y:S08]  /*0200*/  MUFU.SQRT R14, R2 ;  /* 0x00000002000e7308 */ /* 0x000e300000002000 */
[----:B------:R-:W1:Y:S01]  /*0210*/  MUFU.SQRT R15, R3 ;  /* 0x00000003000f7308 */ /* 0x000e620000002000 */
[C---:B0-----:R-:W-:Y:S02]  /*0220*/  FSETP.GT.AND P0, PT, R14.reuse, 8.50705917302346158658e+37, PT ;  /* 0x7e8000000e00780b */ /* 0x041fe40003f04000 */
[----:B------:R-:W-:-:S02]  /*0230*/  FSETP.GEU.AND P2, PT, R14, 1.175494350822287508e-38, PT ;  /* 0x008000000e00780b */ /* 0x000fc40003f4e000 */
[C---:B-1----:R-:W-:Y:S02]  /*0240*/  FSETP.GT.AND P1, PT, R15.reuse, 8.50705917302346158658e+37, PT ;  /* 0x7e8000000f00780b */ /* 0x042fe40003f24000 */
[----:B------:R-:W-:-:S07]  /*0250*/  FSETP.GEU.AND P3, PT, R15, 1.175494350822287508e-38, PT ;  /* 0x008000000f00780b */ /* 0x000fce0003f6e000 */
[----:B------:R-:W-:Y:S01]  /*0260*/  @P0 FMUL R14, R14, 0.25 ;  /* 0x3e8000000e0e0820 */ /* 0x000fe20000400000 */
[----:B------:R-:W-:-:S03]  /*0270*/  HFMA2.MMA R2, -RZ, RZ, 1.625, 0 ;  /* 0x3e800000ff027435 */ /* 0x000fc600000001ff */
[----:B------:R-:W-:Y:S01]  /*0280*/  @!P2 FMUL R14, R14, 16777216 ;  /* 0x4b8000000e0ea820 */ /* 0x000fe20000400000 */
[----:B------:R-:W-:-:S04]  /*0290*/  @P1 FMUL R15, R15, 0.25 ;  /* 0x3e8000000f0f1820 */ /* 0x000fc80000400000 */
[----:B------:R-:W-:Y:S01]  /*02a0*/  @!P3 FMUL R15, R15, 16777216 ;  /* 0x4b8000000f0fb820 */ /* 0x000fe20000400000 */
[----:B------:R-:W0:Y:S01]  /*02b0*/  MUFU.RCP R14, R14 ;  /* 0x0000000e000e7308 */ /* 0x000e220000001000 */
[----:B------:R-:W-:-:S07]  /*02c0*/  FSEL R3, R2, 1, P0 ;  /* 0x3f80000002037808 */ /* 0x000fce0000000000 */
[----:B------:R-:W1:Y:S01]  /*02d0*/  MUFU.RCP R15, R15 ;  /* 0x0000000f000f7308 */ /* 0x000e620000001000 */
[----:B------:R-:W-:Y:S01]  /*02e0*/  FSEL R2, R2, 1, P1 ;  /* 0x3f80000002027808 */ /* 0x000fe20000800000 */
[----:B------:R-:W-:Y:S01]  /*02f0*/  @!P2 FMUL R3, R3, 16777216 ;  /* 0x4b8000000303a820 */ /* 0x000fe20000400000 */
[----:B---3--:R-:W-:-:S03]  /*0300*/  FADD R4, R4, -R6 ;  /* 0x8000000604047221 */ /* 0x008fc60000000000 */
[----:B------:R-:W-:Y:S01]  /*0310*/  @!P3 FMUL R2, R2, 16777216 ;  /* 0x4b8000000202b820 */ /* 0x000fe20000400000 */
[----:B0-----:R-:W-:Y:S01]  /*0320*/  FMUL R3, R14, R3 ;  /* 0x000000030e037220 */ /* 0x001fe20000400000 */
[----:B------:R-:W-:-:S03]  /*0330*/  FADD R5, R5, -R7 ;  /* 0x8000000705057221 */ /* 0x000fc60000000000 */
[----:B------:R-:W-:Y:S01]  /*0340*/  FMUL R7, R4, R3 ;  /* 0x0000000304077220 */ /* 0x000fe20000400000 */
[----:B-1----:R-:W-:-:S04]  /*0350*/  FMUL R2, R15, R2 ;  /* 0x000000020f027220 */ /* 0x002fc80000400000 */
[----:B------:R-:W-:Y:S02]  /*0360*/  FMUL R4, R5, R2 ;  /* 0x0000000205047220 */ /* 0x000fe40000400000 */
[----:B------:R-:W0:Y:S01]  /*0370*/  LDC.64 R2, c[0x0][0x210] ;  /* 0x00008400ff027b82 */ /* 0x000e220000000a00 */
[----:B----4-:R-:W-:Y:S01]  /*0380*/  FFMA R7, R8, R7, R10 ;  /* 0x0000000708077223 */ /* 0x010fe2000000000a */
[----:B------:R-:W-:-:S04]  /*0390*/  FFMA R4, R9, R4, R11 ;  /* 0x0000000409047223 */ /* 0x000fc8000000000b */
[----:B------:R-:W-:Y:S02]  /*03a0*/  FSETP.GT.AND P0, PT, R7, RZ, PT ;  /* 0x000000ff0700720b */ /* 0x000fe40003f04000 */
[----:B------:R-:W-:-:S11]  /*03b0*/  FSETP.GT.AND P1, PT, R4, RZ, PT ;  /* 0x000000ff0400720b */ /* 0x000fd60003f24000 */
[----:B------:R-:W-:Y:S02]  /*03c0*/  @!P0 FMUL R7, R7, 0.10000000149011611938 ;  /* 0x3dcccccd07078820 */ /* 0x000fe40000400000 */
[----:B------:R-:W-:Y:S02]  /*03d0*/  @!P1 FMUL R4, R4, 0.10000000149011611938 ;  /* 0x3dcccccd04049820 */ /* 0x000fe40000400000 */
[----:B-----5:R-:W-:Y:S01]  /*03e0*/  FADD R12, R12, R7 ;  /* 0x000000070c0c7221 */ /* 0x020fe20000000000 */
[----:B0-----:R-:W-:-:S04]  /*03f0*/  IMAD.WIDE R2, R0, 0x4, R2 ;  /* 0x0000000400027825 */ /* 0x001fc800078e0202 */
[----:B------:R-:W-:-:S05]  /*0400*/  FADD R13, R13, R4 ;  /* 0x000000040d0d7221 */ /* 0x000fca0000000000 */
[----:B------:R-:W-:Y:S01]  /*0410*/  STG.E.64 desc[UR4][R2.64], R12 ;  /* 0x0000000c02007986 */ /* 0x000fe2000c101b04 */
[----:B------:R-:W-:Y:S05]  /*0420*/  EXIT ;  /* 0x000000000000794d */ /* 0x000fea0003800000 */
.L_x_0:
[----:B------:R-:W-:-:S00]  /*0430*/  BRA `(.L_x_0) ;  /* 0xfffffffc00fc7947 */ /* 0x000fc0000383ffff */
[----:B------:R-:W-:-:S00]  /*0440*/  NOP ;  /* 0x0000000000007918 */ /* 0x000fc00000000000 */
        /* <DEDUP_REMOVED lines=11> */
.L_x_1:


//--------------------- .nv.global.init           --------------------------
	.section	.nv.global.init,"aw",@progbits
.nv.global.init:
	.type		_$_str,@object
	.size		_$_str,(_$_str_$_2 - _$_str)
_$_str:
        /*0000*/ 	.byte	0x5f, 0x5f, 0x43, 0x55, 0x44, 0x41, 0x5f, 0x46, 0x54, 0x5a, 0x00
	.type		_$_str_$_2,@object
	.size		_$_str_$_2,(.L_1 - _$_str_$_2)
_$_str_$_2:
        /*000b*/ 	.byte	0x5f, 0x5f, 0x43, 0x55, 0x44, 0x41, 0x5f, 0x50, 0x52, 0x45, 0x43, 0x5f, 0x53, 0x51, 0x52, 0x54
        /*001b*/ 	.byte	0x00
.L_1:


//--------------------- .nv.constant0.triton_poi_fused__native_batch_norm_legit_no_training_add_leaky_relu_14 --------------------------
	.section	.nv.constant0.triton_poi_fused__native_batch_norm_legit_no_training_add_leaky_relu_14,"a",@progbits
	.sectionflags	@""
	.align	4
.nv.constant0.triton_poi_fused__native_batch_norm_legit_no_training_add_leaky_relu_14:
	.zero		588
